	.headerflags	@"EF_CUDA_TEXMODE_UNIFIED EF_CUDA_64BIT_ADDRESS EF_CUDA_SM89 EF_CUDA_VIRTUAL_SM(EF_CUDA_SM89)"
	.elftype	@"ET_EXEC"


//--------------------- .nv.info                  --------------------------
	.section	.nv.info,"",@"SHT_CUDA_INFO"
	.align	4


	//----- nvinfo : EIATTR_REGCOUNT
	.align		4
        /*0000*/ 	.byte	0x04, 0x2f
        /*0002*/ 	.short	(.L_2 - .L_1)
	.align		4
.L_1:
        /*0004*/ 	.word	index@(triton__0d1d2d3d4d5d6d7d8d910111213de)
        /*0008*/ 	.word	0x00000028


	//----- nvinfo : EIATTR_MAX_STACK_SIZE
	.align		4
.L_2:
        /*000c*/ 	.byte	0x04, 0x23
        /*000e*/ 	.short	(.L_4 - .L_3)
	.align		4
.L_3:
        /*0010*/ 	.word	index@(triton__0d1d2d3d4d5d6d7d8d910111213de)
        /*0014*/ 	.word	0x00000000


	//----- nvinfo : EIATTR_MIN_STACK_SIZE
	.align		4
.L_4:
        /*0018*/ 	.byte	0x04, 0x12
        /*001a*/ 	.short	(.L_6 - .L_5)
	.align		4
.L_5:
        /*001c*/ 	.word	index@(triton__0d1d2d3d4d5d6d7d8d910111213de)
        /*0020*/ 	.word	0x00000000


	//----- nvinfo : EIATTR_FRAME_SIZE
	.align		4
.L_6:
        /*0024*/ 	.byte	0x04, 0x11
        /*0026*/ 	.short	(.L_8 - .L_7)
	.align		4
.L_7:
        /*0028*/ 	.word	index@(triton__0d1d2d3d4d5d6d7d8d910111213de)
        /*002c*/ 	.word	0x00000000
.L_8:


//--------------------- .nv.info.triton__0d1d2d3d4d5d6d7d8d910111213de --------------------------
	.section	.nv.info.triton__0d1d2d3d4d5d6d7d8d910111213de,"",@"SHT_CUDA_INFO"
	.align	4


	//----- nvinfo : EIATTR_CUDA_API_VERSION
	.align		4
        /*0000*/ 	.byte	0x04, 0x37
        /*0002*/ 	.short	(.L_10 - .L_9)
.L_9:
        /*0004*/ 	.word	0x0000007b


	//----- nvinfo : EIATTR_PARAM_CBANK
	.align		4
.L_10:
        /*0008*/ 	.byte	0x04, 0x0a
        /*000a*/ 	.short	(.L_12 - .L_11)
	.align		4
.L_11:
        /*000c*/ 	.word	index@(.nv.constant0.triton__0d1d2d3d4d5d6d7d8d910111213de)
        /*0010*/ 	.short	0x0160
        /*0012*/ 	.short	0x005c


	//----- nvinfo : EIATTR_CBANK_PARAM_SIZE
	.align		4
.L_12:
        /*0014*/ 	.byte	0x03, 0x19
        /*0016*/ 	.short	0x005c


	//----- nvinfo : EIATTR_KPARAM_INFO
	.align		4
        /*0018*/ 	.byte	0x04, 0x17
        /*001a*/ 	.short	(.L_14 - .L_13)
.L_13:
        /*001c*/ 	.word	0x00000000
        /*0020*/ 	.short	0x000d
        /*0022*/ 	.short	0x0058
        /*0024*/ 	.byte	0x00, 0xf0, 0x11, 0x00


	//----- nvinfo : EIATTR_KPARAM_INFO
	.align		4
.L_14:
        /*0028*/ 	.byte	0x04, 0x17
        /*002a*/ 	.short	(.L_16 - .L_15)
.L_15:
        /*002c*/ 	.word	0x00000000
        /*0030*/ 	.short	0x000c
        /*0032*/ 	.short	0x0054
        /*0034*/ 	.byte	0x00, 0xf0, 0x11, 0x00


	//----- nvinfo : EIATTR_KPARAM_INFO
	.align		4
.L_16:
        /*0038*/ 	.byte	0x04, 0x17
        /*003a*/ 	.short	(.L_18 - .L_17)
.L_17:
        /*003c*/ 	.word	0x00000000
        /*0040*/ 	.short	0x000b
        /*0042*/ 	.short	0x0050
        /*0044*/ 	.byte	0x00, 0xf0, 0x11, 0x00


	//----- nvinfo : EIATTR_KPARAM_INFO
	.align		4
.L_18:
        /*0048*/ 	.byte	0x04, 0x17
        /*004a*/ 	.short	(.L_20 - .L_19)
.L_19:
        /*004c*/ 	.word	0x00000000
        /*0050*/ 	.short	0x000a
        /*0052*/ 	.short	0x004c
        /*0054*/ 	.byte	0x00, 0xf0, 0x11, 0x00


	//----- nvinfo : EIATTR_KPARAM_INFO
	.align		4
.L_20:
        /*0058*/ 	.byte	0x04, 0x17
        /*005a*/ 	.short	(.L_22 - .L_21)
.L_21:
        /*005c*/ 	.word	0x00000000
        /*0060*/ 	.short	0x0009
        /*0062*/ 	.short	0x0048
        /*0064*/ 	.byte	0x00, 0xf0, 0x11, 0x00


	//----- nvinfo : EIATTR_KPARAM_INFO
	.align		4
.L_22:
        /*0068*/ 	.byte	0x04, 0x17
        /*006a*/ 	.short	(.L_24 - .L_23)
.L_23:
        /*006c*/ 	.word	0x00000000
        /*0070*/ 	.short	0x0008
        /*0072*/ 	.short	0x0040
        /*0074*/ 	.byte	0x00, 0xf0, 0x21, 0x00


	//----- nvinfo : EIATTR_KPARAM_INFO
	.align		4
.L_24:
        /*0078*/ 	.byte	0x04, 0x17
        /*007a*/ 	.short	(.L_26 - .L_25)
.L_25:
        /*007c*/ 	.word	0x00000000
        /*0080*/ 	.short	0x0007
        /*0082*/ 	.short	0x0038
        /*0084*/ 	.byte	0x00, 0xf0, 0x21, 0x00


	//----- nvinfo : EIATTR_KPARAM_INFO
	.align		4
.L_26:
        /*0088*/ 	.byte	0x04, 0x17
        /*008a*/ 	.short	(.L_28 - .L_27)
.L_27:
        /*008c*/ 	.word	0x00000000
        /*0090*/ 	.short	0x0006
        /*0092*/ 	.short	0x0030
        /*0094*/ 	.byte	0x00, 0xf0, 0x21, 0x00


	//----- nvinfo : EIATTR_KPARAM_INFO
	.align		4
.L_28:
        /*0098*/ 	.byte	0x04, 0x17
        /*009a*/ 	.short	(.L_30 - .L_29)
.L_29:
        /*009c*/ 	.word	0x00000000
        /*00a0*/ 	.short	0x0005
        /*00a2*/ 	.short	0x0028
        /*00a4*/ 	.byte	0x00, 0xf0, 0x21, 0x00


	//----- nvinfo : EIATTR_KPARAM_INFO
	.align		4
.L_30:
        /*00a8*/ 	.byte	0x04, 0x17
        /*00aa*/ 	.short	(.L_32 - .L_31)
.L_31:
        /*00ac*/ 	.word	0x00000000
        /*00b0*/ 	.short	0x0004
        /*00b2*/ 	.short	0x0020
        /*00b4*/ 	.byte	0x00, 0xf0, 0x21, 0x00


	//----- nvinfo : EIATTR_KPARAM_INFO
	.align		4
.L_32:
        /*00b8*/ 	.byte	0x04, 0x17
        /*00ba*/ 	.short	(.L_34 - .L_33)
.L_33:
        /*00bc*/ 	.word	0x00000000
        /*00c0*/ 	.short	0x0003
        /*00c2*/ 	.short	0x0018
        /*00c4*/ 	.byte	0x00, 0xf0, 0x21, 0x00


	//----- nvinfo : EIATTR_KPARAM_INFO
	.align		4
.L_34:
        /*00c8*/ 	.byte	0x04, 0x17
        /*00ca*/ 	.short	(.L_36 - .L_35)
.L_35:
        /*00cc*/ 	.word	0x00000000
        /*00d0*/ 	.short	0x0002
        /*00d2*/ 	.short	0x0010
        /*00d4*/ 	.byte	0x00, 0xf0, 0x21, 0x00


	//----- nvinfo : EIATTR_KPARAM_INFO
	.align		4
.L_36:
        /*00d8*/ 	.byte	0x04, 0x17
        /*00da*/ 	.short	(.L_38 - .L_37)
.L_37:
        /*00dc*/ 	.word	0x00000000
        /*00e0*/ 	.short	0x0001
        /*00e2*/ 	.short	0x0008
        /*00e4*/ 	.byte	0x00, 0xf0, 0x21, 0x00


	//----- nvinfo : EIATTR_KPARAM_INFO
	.align		4
.L_38:
        /*00e8*/ 	.byte	0x04, 0x17
        /*00ea*/ 	.short	(.L_40 - .L_39)
.L_39:
        /*00ec*/ 	.word	0x00000000
        /*00f0*/ 	.short	0x0000
        /*00f2*/ 	.short	0x0000
        /*00f4*/ 	.byte	0x00, 0xf0, 0x21, 0x00


	//----- nvinfo : EIATTR_MAXREG_COUNT
	.align		4
.L_40:
        /*00f8*/ 	.byte	0x03, 0x1b
        /*00fa*/ 	.short	0x00ff


	//----- nvinfo : EIATTR_COOP_GROUP_MASK_REGIDS
	.align		4
        /*00fc*/ 	.byte	0x04, 0x29
        /*00fe*/ 	.short	(.L_42 - .L_41)


	//   ....[0]....
.L_41:
        /*0100*/ 	.word	0xffffffff


	//   ....[1]....
        /*0104*/ 	.word	0xffffffff


	//   ....[2]....
        /*0108*/ 	.word	0xffffffff


	//   ....[3]....
        /*010c*/ 	.word	0xffffffff


	//   ....[4]....
        /*0110*/ 	.word	0xffffffff


	//   ....[5]....
        /*0114*/ 	.word	0xffffffff


	//   ....[6]....
        /*0118*/ 	.word	0xffffffff


	//   ....[7]....
        /*011c*/ 	.word	0xffffffff


	//   ....[8]....
        /*0120*/ 	.word	0xffffffff


	//   ....[9]....
        /*0124*/ 	.word	0xffffffff


	//   ....[10]....
        /*0128*/ 	.word	0xffffffff


	//   ....[11]....
        /*012c*/ 	.word	0xffffffff


	//   ....[12]....
        /*0130*/ 	.word	0xffffffff


	//   ....[13]....
        /*0134*/ 	.word	0xffffffff


	//   ....[14]....
        /*0138*/ 	.word	0xffffffff


	//   ....[15]....
        /*013c*/ 	.word	0xffffffff


	//----- nvinfo : EIATTR_COOP_GROUP_INSTR_OFFSETS
	.align		4
.L_42:
        /*0140*/ 	.byte	0x04, 0x28
        /*0142*/ 	.short	(.L_44 - .L_43)


	//   ....[0]....
.L_43:
        /*0144*/ 	.word	0x00000920


	//   ....[1]....
        /*0148*/ 	.word	0x00000940


	//   ....[2]....
        /*014c*/ 	.word	0x00000960


	//   ....[3]....
        /*0150*/ 	.word	0x00000980


	//   ....[4]....
        /*0154*/ 	.word	0x000009a0


	//   ....[5]....
        /*0158*/ 	.word	0x00000a70


	//   ....[6]....
        /*015c*/ 	.word	0x00000a90


	//   ....[7]....
        /*0160*/ 	.word	0x00000ac0


	//   ....[8]....
        /*0164*/ 	.word	0x00000bc0


	//   ....[9]....
        /*0168*/ 	.word	0x00000be0


	//   ....[10]....
        /*016c*/ 	.word	0x00000c00


	//   ....[11]....
        /*0170*/ 	.word	0x00000c20


	//   ....[12]....
        /*0174*/ 	.word	0x00000c40


	//   ....[13]....
        /*0178*/ 	.word	0x00000ca0


	//   ....[14]....
        /*017c*/ 	.word	0x00000cc0


	//   ....[15]....
        /*0180*/ 	.word	0x00000ce0


	//----- nvinfo : EIATTR_EXIT_INSTR_OFFSETS
	.align		4
.L_44:
        /*0184*/ 	.byte	0x04, 0x1c
        /*0186*/ 	.short	(.L_46 - .L_45)


	//   ....[0]....
.L_45:
        /*0188*/ 	.word	0x00000f10


	//   ....[1]....
        /*018c*/ 	.word	0x00000f30


	//----- nvinfo : EIATTR_MAX_THREADS
	.align		4
.L_46:
        /*0190*/ 	.byte	0x04, 0x05
        /*0192*/ 	.short	(.L_48 - .L_47)
.L_47:
        /*0194*/ 	.word	0x00000100
        /*0198*/ 	.word	0x00000001
        /*019c*/ 	.word	0x00000001
.L_48:


//--------------------- .nv.rel.action            --------------------------
	.section	.nv.rel.action,"",@"SHT_CUDA_RELOCINFO"
	.align	8
	.sectionentsize	8
        /*0000*/ 	.byte	0x73, 0x00, 0x00, 0x00, 0x00, 0x00, 0x00, 0x00, 0x00, 0x00, 0x00, 0x11, 0x25, 0x00, 0x05, 0x36


//--------------------- .nv.constant0.triton__0d1d2d3d4d5d6d7d8d910111213de --------------------------
	.section	.nv.constant0.triton__0d1d2d3d4d5d6d7d8d910111213de,"a",@progbits
	.align	4
.nv.constant0.triton__0d1d2d3d4d5d6d7d8d910111213de:
	.zero		444


//--------------------- .text.triton__0d1d2d3d4d5d6d7d8d910111213de --------------------------
	.section	.text.triton__0d1d2d3d4d5d6d7d8d910111213de,"ax",@progbits
	.sectionflags	@"SHF_BARRIERS=1"
	.sectioninfo	@"SHI_REGISTERS=40"
	.align	128
        .global         triton__0d1d2d3d4d5d6d7d8d910111213de
        .type           triton__0d1d2d3d4d5d6d7d8d910111213de,@function
        .size           triton__0d1d2d3d4d5d6d7d8d910111213de,(.L_x_1 - triton__0d1d2d3d4d5d6d7d8d910111213de)
        .other          triton__0d1d2d3d4d5d6d7d8d910111213de,@"STO_CUDA_ENTRY STV_DEFAULT"
triton__0d1d2d3d4d5d6d7d8d910111213de:
.text.triton__0d1d2d3d4d5d6d7d8d910111213de:
[----:B------:R-:W-:-:S02]  /*0000*/  MOV R1, c[0x0][0x28] ;  /* 0x00000a0000017a02 */ /* 0x000fc40000000f00 */
[----:B------:R-:W-:Y:S01]  /*0010*/  IABS R5, c[0x0][0x1a8] ;  /* 0x00006a0000057a13 */ /* 0x000fe20000000000 */
[----:B------:R-:W0:Y:S01]  /*0020*/  S2R R4, SR_CTAID.X ;  /* 0x0000000000047919 */ /* 0x000e220000002500 */
[----:B------:R-:W-:Y:S01]  /*0030*/  ISETP.NE.AND P3, PT, RZ, c[0x0][0x1a8], PT ;  /* 0x00006a00ff007a0c */ /* 0x000fe20003f65270 */
[----:B------:R-:W-:Y:S01]  /*0040*/  CS2R R10, SRZ ;  /* 0x00000000000a7805 */ /* 0x000fe2000001ff00 */
[----:B------:R-:W1:Y:S01]  /*0050*/  I2F.RP R0, R5 ;  /* 0x0000000500007306 */ /* 0x000e620000209400 */
[----:B------:R-:W2:Y:S01]  /*0060*/  S2R R24, SR_TID.X ;  /* 0x0000000000187919 */ /* 0x000ea20000002100 */
[----:B------:R-:W-:Y:S01]  /*0070*/  MOV R12, c[0x0][0x1b0] ;  /* 0x00006c00000c7a02 */ /* 0x000fe20000000f00 */
[----:B------:R-:W-:-:S04]  /*0080*/  ULDC.64 UR4, c[0x0][0x118] ;  /* 0x0000460000047ab9 */ /* 0x000fc80000000a00 */
[----:B------:R-:W-:Y:S01]  /*0090*/  IMAD R12, R12, c[0x0][0x1ac], RZ ;  /* 0x00006b000c0c7a24 */ /* 0x000fe200078e02ff */
[----:B-1----:R-:W1:Y:S01]  /*00a0*/  MUFU.RCP R0, R0 ;  /* 0x0000000000007308 */ /* 0x002e620000001000 */
[----:B--2---:R-:W-:-:S04]  /*00b0*/  SHF.L.U32 R23, R24, 0x2, RZ ;  /* 0x0000000218177819 */ /* 0x004fc800000006ff */
[----:B------:R-:W-:Y:S02]  /*00c0*/  LOP3.LUT R23, R23, 0x3fc, RZ, 0xc0, !PT ;  /* 0x000003fc17177812 */ /* 0x000fe400078ec0ff */
[----:B-1----:R-:W-:Y:S02]  /*00d0*/  IADD3 R2, R0, 0xffffffe, RZ ;  /* 0x0ffffffe00027810 */ /* 0x002fe40007ffe0ff */
[----:B------:R-:W-:Y:S01]  /*00e0*/  ISETP.GE.U32.AND P2, PT, R23, 0x280, PT ;  /* 0x000002801700780c */ /* 0x000fe20003f46070 */
[----:B0-----:R-:W-:Y:S01]  /*00f0*/  IMAD R21, R4, 0x280, R23 ;  /* 0x0000028004157824 */ /* 0x001fe200078e0217 */
[----:B------:R0:W1:Y:S02]  /*0100*/  F2I.FTZ.U32.TRUNC.NTZ R3, R2 ;  /* 0x0000000200037305 */ /* 0x000064000021f000 */
[----:B0-----:R-:W-:Y:S02]  /*0110*/  MOV R2, RZ ;  /* 0x000000ff00027202 */ /* 0x001fe40000000f00 */
[----:B-1----:R-:W-:-:S05]  /*0120*/  IADD3 R6, RZ, -R3, RZ ;  /* 0x80000003ff067210 */ /* 0x002fca0007ffe0ff */
[----:B------:R-:W-:Y:S01]  /*0130*/  IMAD R7, R6, R5, RZ ;  /* 0x0000000506077224 */ /* 0x000fe200078e02ff */
[----:B------:R-:W-:-:S03]  /*0140*/  IABS R6, R4 ;  /* 0x0000000400067213 */ /* 0x000fc60000000000 */
[----:B------:R-:W-:-:S06]  /*0150*/  IMAD.HI.U32 R3, R3, R7, R2 ;  /* 0x0000000703037227 */ /* 0x000fcc00078e0002 */
[----:B------:R-:W-:-:S05]  /*0160*/  IMAD.HI.U32 R3, R3, R6, RZ ;  /* 0x0000000603037227 */ /* 0x000fca00078e00ff */
[----:B------:R-:W-:-:S05]  /*0170*/  IADD3 R0, -R3, RZ, RZ ;  /* 0x000000ff03007210 */ /* 0x000fca0007ffe1ff */
[----:B------:R-:W-:Y:S02]  /*0180*/  IMAD R0, R5, R0, R6 ;  /* 0x0000000005007224 */ /* 0x000fe400078e0206 */
[----:B------:R-:W-:-:S03]  /*0190*/  CS2R R6, SRZ ;  /* 0x0000000000067805 */ /* 0x000fc6000001ff00 */
[----:B------:R-:W-:-:S13]  /*01a0*/  ISETP.GT.U32.AND P1, PT, R5, R0, PT ;  /* 0x000000000500720c */ /* 0x000fda0003f24070 */
[-C--:B------:R-:W-:Y:S02]  /*01b0*/  @!P1 IADD3 R0, R0, -R5.reuse, RZ ;  /* 0x8000000500009210 */ /* 0x080fe40007ffe0ff */
[----:B------:R-:W-:Y:S02]  /*01c0*/  @!P1 IADD3 R3, R3, 0x1, RZ ;  /* 0x0000000103039810 */ /* 0x000fe40007ffe0ff */
[----:B------:R-:W-:Y:S02]  /*01d0*/  ISETP.GE.U32.AND P0, PT, R0, R5, PT ;  /* 0x000000050000720c */ /* 0x000fe40003f06070 */
[C---:B------:R-:W-:Y:S02]  /*01e0*/  LOP3.LUT R0, R4.reuse, c[0x0][0x1a8], RZ, 0x3c, !PT ;  /* 0x00006a0004007a12 */ /* 0x040fe400078e3cff */
[----:B------:R-:W-:Y:S02]  /*01f0*/  ISETP.LT.AND P1, PT, R4, c[0x0][0x1b4], !P2 ;  /* 0x00006d0004007a0c */ /* 0x000fe40005721270 */
[----:B------:R-:W-:-:S02]  /*0200*/  ISETP.GE.AND P4, PT, R0, RZ, PT ;  /* 0x000000ff0000720c */ /* 0x000fc40003f86270 */
[----:B------:R-:W-:-:S05]  /*0210*/  MOV R0, 0x2 ;  /* 0x0000000200007802 */ /* 0x000fca0000000f00 */
[----:B------:R-:W-:Y:S01]  /*0220*/  @P0 IADD3 R3, R3, 0x1, RZ ;  /* 0x0000000103030810 */ /* 0x000fe20007ffe0ff */
[----:B------:R-:W-:-:S03]  /*0230*/  IMAD.WIDE.U32 R14, R23, R0, c[0x0][0x168] ;  /* 0x00005a00170e7625 */ /* 0x000fc600078e0000 */
[----:B------:R-:W-:Y:S01]  /*0240*/  MOV R13, R3 ;  /* 0x00000003000d7202 */ /* 0x000fe20000000f00 */
[----:B------:R-:W-:Y:S01]  /*0250*/  IMAD.WIDE R2, R21, R0, c[0x0][0x160] ;  /* 0x0000580015027625 */ /* 0x000fe200078e0200 */
[----:B------:R0:W2:Y:S02]  /*0260*/  @!P2 LDG.E.EL.64 R10, [R14.64] ;  /* 0x000000040e0aa981 */ /* 0x0000a4000c2e1b00 */
[----:B------:R-:W-:Y:S02]  /*0270*/  @!P4 IADD3 R13, -R13, RZ, RZ ;  /* 0x000000ff0d0dc210 */ /* 0x000fe40007ffe1ff */
[----:B------:R-:W-:Y:S01]  /*0280*/  @!P3 LOP3.LUT R13, RZ, c[0x0][0x1a8], RZ, 0x33, !PT ;  /* 0x00006a00ff0dba12 */ /* 0x000fe200078e33ff */
[----:B------:R-:W3:Y:S03]  /*0290*/  @P1 LDG.E.64 R6, [R2.64] ;  /* 0x0000000402061981 */ /* 0x000ee6000c1e1b00 */
[----:B------:R-:W-:-:S05]  /*02a0*/  IADD3 R5, -R13, RZ, RZ ;  /* 0x000000ff0d057210 */ /* 0x000fca0007ffe1ff */
[----:B------:R-:W-:Y:S02]  /*02b0*/  IMAD R5, R5, c[0x0][0x1a8], R4 ;  /* 0x00006a0005057a24 */ /* 0x000fe400078e0204 */
[----:B------:R-:W-:-:S04]  /*02c0*/  IMAD R4, R12, 0x280, RZ ;  /* 0x000002800c047824 */ /* 0x000fc800078e02ff */
[----:B------:R-:W-:Y:S02]  /*02d0*/  IMAD R13, R13, R4, R5 ;  /* 0x000000040d0d7224 */ /* 0x000fe400078e0205 */
[----:B------:R-:W-:Y:S02]  /*02e0*/  CS2R R4, SRZ ;  /* 0x0000000000047805 */ /* 0x000fe4000001ff00 */
[----:B------:R-:W-:Y:S01]  /*02f0*/  IMAD R13, R23, R12, R13 ;  /* 0x0000000c170d7224 */ /* 0x000fe200078e020d */
[----:B------:R-:W-:Y:S01]  /*0300*/  CS2R R8, SRZ ;  /* 0x0000000000087805 */ /* 0x000fe2000001ff00 */
[----:B------:R-:W-:Y:S01]  /*0310*/  IMAD.WIDE R16, R21, R0, c[0x0][0x170] ;  /* 0x00005c0015107625 */ /* 0x000fe200078e0200 */
[----:B------:R-:W-:-:S03]  /*0320*/  PRMT R31, RZ, 0x7610, R31 ;  /* 0x00007610ff1f7816 */ /* 0x000fc6000000001f */
[-C--:B------:R-:W-:Y:S01]  /*0330*/  IMAD.WIDE.U32 R18, R23, R0.reuse, c[0x0][0x180] ;  /* 0x0000600017127625 */ /* 0x080fe200078e0000 */
[----:B------:R1:W4:Y:S03]  /*0340*/  @P1 LDG.E.64 R4, [R16.64] ;  /* 0x0000000410041981 */ /* 0x000326000c1e1b00 */
[CC--:B0-----:R-:W-:Y:S01]  /*0350*/  IMAD.WIDE R14, R13.reuse, R0.reuse, c[0x0][0x178] ;  /* 0x00005e000d0e7625 */ /* 0x0c1fe200078e0200 */
[----:B------:R-:W-:Y:S01]  /*0360*/  PRMT R30, RZ, 0x7610, R30 ;  /* 0x00007610ff1e7816 */ /* 0x000fe2000000001e */
[----:B------:R0:W5:Y:S01]  /*0370*/  @!P2 LDG.E.EL.64 R8, [R18.64] ;  /* 0x000000041208a981 */ /* 0x000162000c2e1b00 */
[C---:B------:R-:W-:Y:S01]  /*0380*/  IADD3 R37, R12.reuse, R13, RZ ;  /* 0x0000000d0c257210 */ /* 0x040fe20007ffe0ff */
[----:B------:R-:W-:Y:S02]  /*0390*/  IMAD.WIDE R32, R13, R0, c[0x0][0x188] ;  /* 0x000062000d207625 */ /* 0x000fe400078e0200 */
[----:B------:R1:W5:Y:S01]  /*03a0*/  @P1 LDG.E.EL.U16 R31, [R14.64] ;  /* 0x000000040e1f1981 */ /* 0x000362000c2e1500 */
[----:B------:R-:W-:-:S02]  /*03b0*/  IADD3 R13, R12, R37, RZ ;  /* 0x000000250c0d7210 */ /* 0x000fc40007ffe0ff */
[----:B------:R-:W-:Y:S01]  /*03c0*/  PRMT R27, RZ, 0x7610, R27 ;  /* 0x00007610ff1b7816 */ /* 0x000fe2000000001b */
[----:B------:R1:W5:Y:S01]  /*03d0*/  @P1 LDG.E.EL.U16 R30, [R32.64] ;  /* 0x00000004201e1981 */ /* 0x000362000c2e1500 */
[----:B------:R-:W-:Y:S01]  /*03e0*/  PRMT R29, RZ, 0x7610, R29 ;  /* 0x00007610ff1d7816 */ /* 0x000fe2000000001d */
[----:B0-----:R-:W-:Y:S01]  /*03f0*/  IMAD.WIDE R18, R37, R0, c[0x0][0x178] ;  /* 0x00005e0025127625 */ /* 0x001fe200078e0200 */
[----:B------:R-:W-:-:S03]  /*0400*/  PRMT R25, RZ, 0x7610, R25 ;  /* 0x00007610ff197816 */ /* 0x000fc60000000019 */
[-C--:B------:R-:W-:Y:S01]  /*0410*/  IMAD.WIDE R34, R13, R0.reuse, c[0x0][0x178] ;  /* 0x00005e000d227625 */ /* 0x080fe200078e0200 */
[----:B------:R0:W5:Y:S01]  /*0420*/  @P1 LDG.E.EL.U16 R27, [R18.64] ;  /* 0x00000004121b1981 */ /* 0x000162000c2e1500 */
[----:B------:R-:W-:Y:S02]  /*0430*/  IADD3 R36, R12, R13, RZ ;  /* 0x0000000d0c247210 */ /* 0x000fe40007ffe0ff */
[-C--:B-1----:R-:W-:Y:S01]  /*0440*/  IMAD.WIDE R14, R37, R0.reuse, c[0x0][0x188] ;  /* 0x00006200250e7625 */ /* 0x082fe200078e0200 */
[----:B------:R2:W5:Y:S01]  /*0450*/  @P1 LDG.E.EL.U16 R29, [R34.64] ;  /* 0x00000004221d1981 */ /* 0x000562000c2e1500 */
[----:B------:R-:W-:Y:S02]  /*0460*/  PRMT R26, RZ, 0x7610, R26 ;  /* 0x00007610ff1a7816 */ /* 0x000fe4000000001a */
[-C--:B------:R-:W-:Y:S01]  /*0470*/  IMAD.WIDE R16, R13, R0.reuse, c[0x0][0x188] ;  /* 0x000062000d107625 */ /* 0x080fe200078e0200 */
[----:B------:R-:W-:Y:S01]  /*0480*/  PRMT R28, RZ, 0x7610, R28 ;  /* 0x00007610ff1c7816 */ /* 0x000fe2000000001c */
[----:B------:R1:W5:Y:S02]  /*0490*/  @P1 LDG.E.EL.U16 R25, [R14.64] ;  /* 0x000000040e191981 */ /* 0x000364000c2e1500 */
[CC--:B------:R-:W-:Y:S01]  /*04a0*/  IMAD.WIDE R12, R36.reuse, R0.reuse, c[0x0][0x178] ;  /* 0x00005e00240c7625 */ /* 0x0c0fe200078e0200 */
[----:B------:R-:W-:Y:S01]  /*04b0*/  PRMT R32, RZ, 0x7610, R32 ;  /* 0x00007610ff207816 */ /* 0x000fe20000000020 */
[----:B------:R-:W5:Y:S02]  /*04c0*/  @P1 LDG.E.EL.U16 R26, [R16.64] ;  /* 0x00000004101a1981 */ /* 0x000f64000c2e1500 */
[----:B0-----:R-:W-:-:S02]  /*04d0*/  IMAD.WIDE R18, R36, R0, c[0x0][0x188] ;  /* 0x0000620024127625 */ /* 0x001fc400078e0200 */
[----:B------:R0:W5:Y:S04]  /*04e0*/  @P1 LDG.E.EL.U16 R28, [R12.64] ;  /* 0x000000040c1c1981 */ /* 0x000168000c2e1500 */
[----:B------:R-:W5:Y:S01]  /*04f0*/  @P1 LDG.E.EL.U16 R32, [R18.64] ;  /* 0x0000000412201981 */ /* 0x000f62000c2e1500 */
[C---:B------:R-:W-:Y:S02]  /*0500*/  LOP3.LUT P3, RZ, R24.reuse, 0x1f, RZ, 0xc0, !PT ;  /* 0x0000001f18ff7812 */ /* 0x040fe4000786c0ff */
[----:B------:R-:W-:Y:S02]  /*0510*/  ISETP.GE.AND P4, PT, R24, 0x8, PT ;  /* 0x000000081800780c */ /* 0x000fe40003f86270 */
[----:B--2---:R-:W-:Y:S02]  /*0520*/  SEL R34, R10, RZ, !P2 ;  /* 0x000000ff0a227207 */ /* 0x004fe40005000000 */
[----:B---3--:R-:W-:-:S03]  /*0530*/  SEL R10, R6, RZ, P1 ;  /* 0x000000ff060a7207 */ /* 0x008fc60000800000 */
[----:B------:R-:W-:Y:S01]  /*0540*/  HADD2.F32 R33, -RZ, R34.H1_H1 ;  /* 0x30000022ff217230 */ /* 0x000fe20000004100 */
[----:B------:R-:W-:Y:S02]  /*0550*/  SEL R35, R11, RZ, !P2 ;  /* 0x000000ff0b237207 */ /* 0x000fe40005000000 */
[----:B-1----:R-:W-:Y:S01]  /*0560*/  SEL R14, R7, RZ, P1 ;  /* 0x000000ff070e7207 */ /* 0x002fe20000800000 */
[----:B------:R-:W-:Y:S02]  /*0570*/  HADD2.F32 R6, -RZ, R10.H1_H1 ;  /* 0x3000000aff067230 */ /* 0x000fe40000004100 */
[----:B------:R-:W-:-:S03]  /*0580*/  HADD2.F32 R15, -RZ, R35.H1_H1 ;  /* 0x30000023ff0f7230 */ /* 0x000fc60000004100 */
[----:B------:R-:W-:Y:S01]  /*0590*/  FADD R7, R6, R33 ;  /* 0x0000002106077221 */ /* 0x000fe20000000000 */
[--C-:B------:R-:W-:Y:S02]  /*05a0*/  HADD2.F32 R6, -RZ, R14.reuse.H1_H1 ;  /* 0x3000000eff067230 */ /* 0x100fe40000004100 */
[----:B0-----:R-:W-:Y:S02]  /*05b0*/  HADD2.F32 R13, -RZ, R35.H0_H0 ;  /* 0x20000023ff0d7230 */ /* 0x001fe40000004100 */
[----:B------:R-:W-:Y:S01]  /*05c0*/  HADD2.F32 R12, -RZ, R14.H0_H0 ;  /* 0x2000000eff0c7230 */ /* 0x000fe20000004100 */
[----:B------:R-:W-:Y:S01]  /*05d0*/  FADD R6, R6, R15 ;  /* 0x0000000f06067221 */ /* 0x000fe20000000000 */
[----:B------:R-:W-:Y:S02]  /*05e0*/  HADD2.F32 R11, -RZ, R34.H0_H0 ;  /* 0x20000022ff0b7230 */ /* 0x000fe40000004100 */
[----:B------:R-:W-:Y:S01]  /*05f0*/  HADD2.F32 R10, -RZ, R10.H0_H0 ;  /* 0x2000000aff0a7230 */ /* 0x000fe20000004100 */
[----:B------:R-:W-:Y:S01]  /*0600*/  FADD R15, R12, R13 ;  /* 0x0000000d0c0f7221 */ /* 0x000fe20000000000 */
[----:B----4-:R-:W-:-:S03]  /*0610*/  SEL R4, R4, RZ, P1 ;  /* 0x000000ff04047207 */ /* 0x010fc60000800000 */
[----:B------:R-:W-:Y:S01]  /*0620*/  FADD R10, R10, R11 ;  /* 0x0000000b0a0a7221 */ /* 0x000fe20000000000 */
[----:B------:R-:W-:Y:S02]  /*0630*/  SEL R5, R5, RZ, P1 ;  /* 0x000000ff05057207 */ /* 0x000fe40000800000 */
[----:B-----5:R-:W-:Y:S01]  /*0640*/  SEL R8, R8, RZ, !P2 ;  /* 0x000000ff08087207 */ /* 0x020fe20005000000 */
[----:B------:R-:W-:Y:S01]  /*0650*/  HADD2.F32 R11, -RZ, R4.H0_H0 ;  /* 0x20000004ff0b7230 */ /* 0x000fe20000004100 */
[----:B------:R-:W-:-:S03]  /*0660*/  SEL R12, R31, RZ, P1 ;  /* 0x000000ff1f0c7207 */ /* 0x000fc60000800000 */
[----:B------:R-:W-:Y:S02]  /*0670*/  HADD2.F32 R13, -RZ, R8.H0_H0 ;  /* 0x20000008ff0d7230 */ /* 0x000fe40000004100 */
[----:B------:R-:W-:Y:S01]  /*0680*/  HADD2.F32 R4, -RZ, R4.H1_H1 ;  /* 0x30000004ff047230 */ /* 0x000fe20000004100 */
[----:B------:R-:W-:Y:S01]  /*0690*/  SEL R30, R30, RZ, P1 ;  /* 0x000000ff1e1e7207 */ /* 0x000fe20000800000 */
[----:B------:R-:W-:Y:S02]  /*06a0*/  HADD2.F32 R12, -RZ, R12.H0_H0 ;  /* 0x2000000cff0c7230 */ /* 0x000fe40000004100 */
[----:B------:R-:W-:Y:S01]  /*06b0*/  HADD2.F32 R14, -RZ, R5.H0_H0 ;  /* 0x20000005ff0e7230 */ /* 0x000fe20000004100 */
[----:B------:R-:W-:Y:S01]  /*06c0*/  FFMA R10, R11, 0.125, R10 ;  /* 0x3e0000000b0a7823 */ /* 0x000fe2000000000a */
[----:B------:R-:W-:Y:S01]  /*06d0*/  HADD2.F32 R11, -RZ, R30.H0_H0 ;  /* 0x2000001eff0b7230 */ /* 0x000fe20000004100 */
[----:B------:R-:W-:Y:S01]  /*06e0*/  FFMA R7, R4, 0.125, R7 ;  /* 0x3e00000004077823 */ /* 0x000fe20000000007 */
[----:B------:R-:W-:Y:S01]  /*06f0*/  FADD R12, R12, R13 ;  /* 0x0000000d0c0c7221 */ /* 0x000fe20000000000 */
[----:B------:R-:W-:Y:S01]  /*0700*/  SEL R27, R27, RZ, P1 ;  /* 0x000000ff1b1b7207 */ /* 0x000fe20000800000 */
[----:B------:R-:W-:Y:S01]  /*0710*/  FFMA R4, R14, 0.125, R15 ;  /* 0x3e0000000e047823 */ /* 0x000fe2000000000f */
[----:B------:R-:W-:-:S02]  /*0720*/  SEL R15, R9, RZ, !P2 ;  /* 0x000000ff090f7207 */ /* 0x000fc40005000000 */
[----:B------:R-:W-:Y:S01]  /*0730*/  SEL R13, R29, RZ, P1 ;  /* 0x000000ff1d0d7207 */ /* 0x000fe20000800000 */
[----:B------:R-:W-:Y:S01]  /*0740*/  FFMA R11, R11, 0.125, R12 ;  /* 0x3e0000000b0b7823 */ /* 0x000fe2000000000c */
[----:B------:R-:W-:Y:S02]  /*0750*/  HADD2.F32 R12, -RZ, R8.H1_H1 ;  /* 0x30000008ff0c7230 */ /* 0x000fe40000004100 */
[----:B------:R-:W-:Y:S01]  /*0760*/  HADD2.F32 R9, -RZ, R27.H0_H0 ;  /* 0x2000001bff097230 */ /* 0x000fe20000004100 */
[----:B------:R-:W-:Y:S01]  /*0770*/  SEL R25, R25, RZ, P1 ;  /* 0x000000ff19197207 */ /* 0x000fe20000800000 */
[----:B------:R-:W-:Y:S02]  /*0780*/  HADD2.F32 R14, -RZ, R15.H0_H0 ;  /* 0x2000000fff0e7230 */ /* 0x000fe40000004100 */
[----:B------:R-:W-:Y:S01]  /*0790*/  HADD2.F32 R13, -RZ, R13.H0_H0 ;  /* 0x2000000dff0d7230 */ /* 0x000fe20000004100 */
[----:B------:R-:W-:Y:S01]  /*07a0*/  SEL R26, R26, RZ, P1 ;  /* 0x000000ff1a1a7207 */ /* 0x000fe20000800000 */
[----:B------:R-:W-:Y:S01]  /*07b0*/  FADD R8, R10, R11 ;  /* 0x0000000b0a087221 */ /* 0x000fe20000000000 */
[----:B------:R-:W-:Y:S01]  /*07c0*/  FADD R12, R9, R12 ;  /* 0x0000000c090c7221 */ /* 0x000fe20000000000 */
[----:B------:R-:W-:Y:S01]  /*07d0*/  SEL R10, R28, RZ, P1 ;  /* 0x000000ff1c0a7207 */ /* 0x000fe20000800000 */
[----:B------:R-:W-:Y:S01]  /*07e0*/  HADD2.F32 R9, -RZ, R25.H0_H0 ;  /* 0x20000019ff097230 */ /* 0x000fe20000004100 */
[----:B------:R-:W-:Y:S01]  /*07f0*/  FADD R14, R13, R14 ;  /* 0x0000000e0d0e7221 */ /* 0x000fe20000000000 */
[----:B------:R-:W-:Y:S01]  /*0800*/  HADD2.F32 R13, -RZ, R26.H0_H0 ;  /* 0x2000001aff0d7230 */ /* 0x000fe20000004100 */
[----:B------:R-:W-:Y:S01]  /*0810*/  SEL R32, R32, RZ, P1 ;  /* 0x000000ff20207207 */ /* 0x000fe20000800000 */
[----:B------:R-:W-:Y:S01]  /*0820*/  HADD2.F32 R11, -RZ, R15.H1_H1 ;  /* 0x3000000fff0b7230 */ /* 0x000fe20000004100 */
[----:B------:R-:W-:Y:S01]  /*0830*/  FFMA R12, R9, 0.125, R12 ;  /* 0x3e000000090c7823 */ /* 0x000fe2000000000c */
[----:B------:R-:W-:Y:S01]  /*0840*/  HADD2.F32 R10, -RZ, R10.H0_H0 ;  /* 0x2000000aff0a7230 */ /* 0x000fe20000004100 */
[----:B------:R-:W-:Y:S01]  /*0850*/  FFMA R15, R13, 0.125, R14 ;  /* 0x3e0000000d0f7823 */ /* 0x000fe2000000000e */
[----:B------:R-:W-:Y:S01]  /*0860*/  HADD2.F32 R5, -RZ, R5.H1_H1 ;  /* 0x30000005ff057230 */ /* 0x000fe20000004100 */
[----:B------:R-:W-:Y:S01]  /*0870*/  FADD R9, R7, R12 ;  /* 0x0000000c07097221 */ /* 0x000fe20000000000 */
[----:B------:R-:W-:Y:S01]  /*0880*/  HADD2.F32 R13, -RZ, R32.H0_H0 ;  /* 0x20000020ff0d7230 */ /* 0x000fe20000004100 */
[----:B------:R-:W-:Y:S01]  /*0890*/  FADD R14, R10, R11 ;  /* 0x0000000b0a0e7221 */ /* 0x000fe20000000000 */
[----:B------:R-:W-:Y:S01]  /*08a0*/  FADD R10, R4, R15 ;  /* 0x0000000f040a7221 */ /* 0x000fe20000000000 */
[----:B------:R-:W-:Y:S01]  /*08b0*/  FFMA R5, R5, 0.125, R6 ;  /* 0x3e00000005057823 */ /* 0x000fe20000000006 */
[----:B------:R-:W-:Y:S01]  /*08c0*/  FADD R7, R9, R8 ;  /* 0x0000000809077221 */ /* 0x000fe20000000000 */
[----:B------:R-:W-:-:S03]  /*08d0*/  FFMA R14, R13, 0.125, R14 ;  /* 0x3e0000000d0e7823 */ /* 0x000fc6000000000e */
[----:B------:R-:W-:Y:S01]  /*08e0*/  FADD R4, R10, R7 ;  /* 0x000000070a047221 */ /* 0x000fe20000000000 */
[----:B------:R-:W-:-:S04]  /*08f0*/  FADD R11, R5, R14 ;  /* 0x0000000e050b7221 */ /* 0x000fc80000000000 */
[----:B------:R-:W-:-:S05]  /*0900*/  FADD R4, R11, R4 ;  /* 0x000000040b047221 */ /* 0x000fca0000000000 */
[----:B------:R-:W-:-:S05]  /*0910*/  FSEL R4, R4, RZ, P1 ;  /* 0x000000ff04047208 */ /* 0x000fca0000800000 */
[----:B------:R-:W0:Y:S02]  /*0920*/  SHFL.BFLY PT, R5, R4, 0x10, 0x1f ;  /* 0x0e001f0004057f89 */ /* 0x000e2400000e0000 */
[----:B0-----:R-:W-:-:S05]  /*0930*/  FADD R5, R4, R5 ;  /* 0x0000000504057221 */ /* 0x001fca0000000000 */
[----:B------:R-:W0:Y:S02]  /*0940*/  SHFL.BFLY PT, R6, R5, 0x8, 0x1f ;  /* 0x0d001f0005067f89 */ /* 0x000e2400000e0000 */
[----:B0-----:R-:W-:-:S05]  /*0950*/  FADD R12, R5, R6 ;  /* 0x00000006050c7221 */ /* 0x001fca0000000000 */
[----:B------:R-:W0:Y:S02]  /*0960*/  SHFL.BFLY PT, R7, R12, 0x4, 0x1f ;  /* 0x0c801f000c077f89 */ /* 0x000e2400000e0000 */
[----:B0-----:R-:W-:-:S05]  /*0970*/  FADD R13, R12, R7 ;  /* 0x000000070c0d7221 */ /* 0x001fca0000000000 */
[----:B------:R-:W0:Y:S02]  /*0980*/  SHFL.BFLY PT, R6, R13, 0x2, 0x1f ;  /* 0x0c401f000d067f89 */ /* 0x000e2400000e0000 */
[----:B0-----:R-:W-:-:S05]  /*0990*/  FADD R16, R13, R6 ;  /* 0x000000060d107221 */ /* 0x001fca0000000000 */
[----:B------:R-:W0:Y:S01]  /*09a0*/  SHFL.BFLY PT, R7, R16, 0x1, 0x1f ;  /* 0x0c201f0010077f89 */ /* 0x000e2200000e0000 */
[----:B------:R-:W-:Y:S01]  /*09b0*/  SHF.R.U32.HI R14, RZ, 0x3, R24 ;  /* 0x00000003ff0e7819 */ /* 0x000fe20000011618 */
[----:B------:R-:W-:-:S03]  /*09c0*/  CS2R R4, SRZ ;  /* 0x0000000000047805 */ /* 0x000fc6000001ff00 */
[----:B------:R-:W-:Y:S01]  /*09d0*/  LOP3.LUT R12, R14, 0x1c, RZ, 0xc0, !PT ;  /* 0x0000001c0e0c7812 */ /* 0x000fe200078ec0ff */
[----:B------:R-:W-:Y:S01]  /*09e0*/  IMAD.WIDE.U32 R14, R23, R0, c[0x0][0x190] ;  /* 0x00006400170e7625 */ /* 0x000fe200078e0000 */
[----:B0-----:R-:W-:-:S03]  /*09f0*/  FADD R25, R16, R7 ;  /* 0x0000000710197221 */ /* 0x001fc60000000000 */
[----:B------:R-:W-:Y:S01]  /*0a00*/  IMAD.WIDE.U32 R16, R23, R0, c[0x0][0x198] ;  /* 0x0000660017107625 */ /* 0x000fe200078e0000 */
[----:B------:R-:W-:Y:S01]  /*0a10*/  CS2R R6, SRZ ;  /* 0x0000000000067805 */ /* 0x000fe2000001ff00 */
[----:B------:R-:W-:Y:S05]  /*0a20*/  @!P3 STS [R12], R25 ;  /* 0x000000190c00b388 */ /* 0x000fea0000000800 */
[----:B------:R0:W2:Y:S04]  /*0a30*/  @!P2 LDG.E.EL.64 R6, [R14.64] ;  /* 0x000000040e06a981 */ /* 0x0000a8000c2e1b00 */
[----:B------:R1:W3:Y:S04]  /*0a40*/  @!P2 LDG.E.EL.64 R4, [R16.64] ;  /* 0x000000041004a981 */ /* 0x0002e8000c2e1b00 */
[----:B------:R-:W-:Y:S06]  /*0a50*/  BAR.SYNC 0x0 ;  /* 0x0000000000007b1d */ /* 0x000fec0000000000 */
[----:B------:R-:W4:Y:S04]  /*0a60*/  @!P4 LDS R22, [R24.X4] ;  /* 0x000000001816c984 */ /* 0x000f280000004800 */
[----:B----4-:R-:W4:Y:S02]  /*0a70*/  SHFL.BFLY PT, R13, R22, 0x4, 0x1f ;  /* 0x0c801f00160d7f89 */ /* 0x010f2400000e0000 */
[----:B----4-:R-:W-:-:S05]  /*0a80*/  FADD R13, R22, R13 ;  /* 0x0000000d160d7221 */ /* 0x010fca0000000000 */
[----:B------:R-:W4:Y:S01]  /*0a90*/  SHFL.BFLY PT, R18, R13, 0x2, 0x1f ;  /* 0x0c401f000d127f89 */ /* 0x000f2200000e0000 */
[----:B------:R-:W-:Y:S01]  /*0aa0*/  LOP3.LUT P0, RZ, R24, 0x7, RZ, 0xc0, !PT ;  /* 0x0000000718ff7812 */ /* 0x000fe2000780c0ff */
[----:B----4-:R-:W-:-:S05]  /*0ab0*/  FADD R18, R13, R18 ;  /* 0x000000120d127221 */ /* 0x010fca0000000000 */
[----:B------:R-:W4:Y:S01]  /*0ac0*/  SHFL.BFLY PT, R19, R18, 0x1, 0x1f ;  /* 0x0c201f0012137f89 */ /* 0x000f2200000e0000 */
[----:B------:R-:W-:Y:S01]  /*0ad0*/  ISETP.LT.AND P0, PT, R24, 0x8, !P0 ;  /* 0x000000081800780c */ /* 0x000fe20004701270 */
[----:B----4-:R-:W-:-:S12]  /*0ae0*/  FADD R19, R18, R19 ;  /* 0x0000001312137221 */ /* 0x010fd80000000000 */
[----:B------:R-:W-:Y:S04]  /*0af0*/  @P0 STS [R24.X4], R19 ;  /* 0x0000001318000388 */ /* 0x000fe80000004800 */
[----:B------:R-:W-:Y:S06]  /*0b00*/  BAR.SYNC 0x0 ;  /* 0x0000000000007b1d */ /* 0x000fec0000000000 */
[----:B0-----:R-:W1:Y:S02]  /*0b10*/  LDS R14, [RZ] ;  /* 0x00000000ff0e7984 */ /* 0x001e640000000800 */
[----:B-1----:R-:W-:-:S04]  /*0b20*/  FADD R16, RZ, R14 ;  /* 0x0000000eff107221 */ /* 0x002fc80000000000 */
[C---:B------:R-:W-:Y:S01]  /*0b30*/  FFMA R14, R16.reuse, -0.0015625000232830643654, R9 ;  /* 0xbacccccd100e7823 */ /* 0x040fe20000000009 */
[----:B------:R-:W-:-:S03]  /*0b40*/  FFMA R13, R16, -0.0015625000232830643654, R8 ;  /* 0xbacccccd100d7823 */ /* 0x000fc60000000008 */
[----:B------:R-:W-:Y:S01]  /*0b50*/  FMUL R22, R14, R14 ;  /* 0x0000000e0e167220 */ /* 0x000fe20000400000 */
[----:B------:R-:W-:-:S03]  /*0b60*/  FFMA R15, R16, -0.0015625000232830643654, R10 ;  /* 0xbacccccd100f7823 */ /* 0x000fc6000000000a */
[----:B------:R-:W-:Y:S01]  /*0b70*/  FFMA R22, R13, R13, R22 ;  /* 0x0000000d0d167223 */ /* 0x000fe20000000016 */
[----:B------:R-:W-:-:S03]  /*0b80*/  FFMA R16, R16, -0.0015625000232830643654, R11 ;  /* 0xbacccccd10107823 */ /* 0x000fc6000000000b */
[----:B------:R-:W-:-:S04]  /*0b90*/  FFMA R17, R15, R15, R22 ;  /* 0x0000000f0f117223 */ /* 0x000fc80000000016 */
[----:B------:R-:W-:-:S05]  /*0ba0*/  FFMA R17, R16, R16, R17 ;  /* 0x0000001010117223 */ /* 0x000fca0000000011 */
        /* <DEDUP_REMOVED lines=9> */
[----:B------:R-:W0:Y:S02]  /*0c40*/  SHFL.BFLY PT, R26, R23, 0x1, 0x1f ;  /* 0x0c201f00171a7f89 */ /* 0x000e2400000e0000 */
[----:B0-----:R-:W-:Y:S02]  /*0c50*/  FADD R25, R23, R26 ;  /* 0x0000001a17197221 */ /* 0x001fe40000000000 */
[----:B------:R-:W-:Y:S06]  /*0c60*/  BAR.SYNC 0x0 ;  /* 0x0000000000007b1d */ /* 0x000fec0000000000 */
[----:B------:R-:W-:Y:S04]  /*0c70*/  @!P3 STS [R12], R25 ;  /* 0x000000190c00b388 */ /* 0x000fe80000000800 */
[----:B------:R-:W-:Y:S06]  /*0c80*/  BAR.SYNC 0x0 ;  /* 0x0000000000007b1d */ /* 0x000fec0000000000 */
[----:B------:R-:W0:Y:S04]  /*0c90*/  @!P4 LDS R20, [R24.X4] ;  /* 0x000000001814c984 */ /* 0x000e280000004800 */
[----:B0-----:R-:W0:Y:S02]  /*0ca0*/  SHFL.BFLY PT, R17, R20, 0x4, 0x1f ;  /* 0x0c801f0014117f89 */ /* 0x001e2400000e0000 */
[----:B0-----:R-:W-:-:S05]  /*0cb0*/  FADD R17, R20, R17 ;  /* 0x0000001114117221 */ /* 0x001fca0000000000 */
[----:B------:R-:W0:Y:S02]  /*0cc0*/  SHFL.BFLY PT, R18, R17, 0x2, 0x1f ;  /* 0x0c401f0011127f89 */ /* 0x000e2400000e0000 */
[----:B0-----:R-:W-:-:S05]  /*0cd0*/  FADD R18, R17, R18 ;  /* 0x0000001211127221 */ /* 0x001fca0000000000 */
[----:B------:R-:W0:Y:S02]  /*0ce0*/  SHFL.BFLY PT, R19, R18, 0x1, 0x1f ;  /* 0x0c201f0012137f89 */ /* 0x000e2400000e0000 */
[----:B0-----:R-:W-:-:S05]  /*0cf0*/  FADD R19, R18, R19 ;  /* 0x0000001312137221 */ /* 0x001fca0000000000 */
[----:B------:R-:W-:Y:S04]  /*0d00*/  @P0 STS [R24.X4], R19 ;  /* 0x0000001318000388 */ /* 0x000fe80000004800 */
[----:B------:R-:W-:Y:S06]  /*0d10*/  BAR.SYNC 0x0 ;  /* 0x0000000000007b1d */ /* 0x000fec0000000000 */
[----:B------:R-:W0:Y:S01]  /*0d20*/  LDS R12, [RZ] ;  /* 0x00000000ff0c7984 */ /* 0x000e220000000800 */
[----:B------:R-:W-:-:S02]  /*0d30*/  MOV R23, 0x3acccccd ;  /* 0x3acccccd00177802 */ /* 0x000fc40000000f00 */
[----:B--2---:R-:W-:Y:S02]  /*0d40*/  SEL R6, R6, RZ, !P2 ;  /* 0x000000ff06067207 */ /* 0x004fe40005000000 */
[----:B---3--:R-:W-:Y:S02]  /*0d50*/  SEL R20, R4, RZ, !P2 ;  /* 0x000000ff04147207 */ /* 0x008fe40005000000 */
[----:B------:R-:W-:Y:S01]  /*0d60*/  SEL R7, R7, RZ, !P2 ;  /* 0x000000ff07077207 */ /* 0x000fe20005000000 */
[----:B------:R-:W-:Y:S02]  /*0d70*/  HADD2.F32 R17, -RZ, R6.H0_H0 ;  /* 0x20000006ff117230 */ /* 0x000fe40000004100 */
[----:B------:R-:W-:Y:S01]  /*0d80*/  HADD2.F32 R4, -RZ, R20.H0_H0 ;  /* 0x20000014ff047230 */ /* 0x000fe20000004100 */
[----:B0-----:R-:W-:-:S04]  /*0d90*/  FADD R12, RZ, R12 ;  /* 0x0000000cff0c7221 */ /* 0x001fc80000000000 */
[----:B------:R-:W-:-:S06]  /*0da0*/  FFMA R12, R12, R23, 9.9999997473787516356e-06 ;  /* 0x3727c5ac0c0c7423 */ /* 0x000fcc0000000017 */
[----:B------:R-:W0:Y:S01]  /*0db0*/  MUFU.RSQ R12, R12 ;  /* 0x0000000c000c7308 */ /* 0x000e220000001400 */
[----:B------:R-:W-:Y:S02]  /*0dc0*/  F2FP.F16.F32.PACK_AB R8, R9, R8 ;  /* 0x000000080908723e */ /* 0x000fe400000000ff */
[----:B------:R-:W-:Y:S01]  /*0dd0*/  F2FP.F16.F32.PACK_AB R9, R11, R10 ;  /* 0x0000000a0b09723e */ /* 0x000fe200000000ff */
[-C--:B0-----:R-:W-:Y:S01]  /*0de0*/  FMUL R19, R14, R12.reuse ;  /* 0x0000000c0e137220 */ /* 0x081fe20000400000 */
[-C--:B------:R-:W-:Y:S01]  /*0df0*/  FMUL R13, R13, R12.reuse ;  /* 0x0000000c0d0d7220 */ /* 0x080fe20000400000 */
[----:B------:R-:W-:Y:S01]  /*0e00*/  SEL R14, R5, RZ, !P2 ;  /* 0x000000ff050e7207 */ /* 0x000fe20005000000 */
[-C--:B------:R-:W-:Y:S01]  /*0e10*/  FMUL R23, R16, R12.reuse ;  /* 0x0000000c10177220 */ /* 0x080fe20000400000 */
[----:B------:R-:W-:Y:S01]  /*0e20*/  FMUL R16, R15, R12 ;  /* 0x0000000c0f107220 */ /* 0x000fe20000400000 */
[----:B------:R-:W-:Y:S01]  /*0e30*/  FFMA R17, R13, R17, R4 ;  /* 0x000000110d117223 */ /* 0x000fe20000000004 */
[----:B------:R-:W-:-:S02]  /*0e40*/  HADD2.F32 R5, -RZ, R6.H1_H1 ;  /* 0x30000006ff057230 */ /* 0x000fc40000004100 */
[----:B------:R-:W-:Y:S02]  /*0e50*/  HADD2.F32 R4, -RZ, R20.H1_H1 ;  /* 0x30000014ff047230 */ /* 0x000fe40000004100 */
[--C-:B------:R-:W-:Y:S02]  /*0e60*/  HADD2.F32 R13, -RZ, R7.reuse.H1_H1 ;  /* 0x30000007ff0d7230 */ /* 0x100fe40000004100 */
[----:B------:R-:W-:Y:S02]  /*0e70*/  HADD2.F32 R12, -RZ, R7.H0_H0 ;  /* 0x20000007ff0c7230 */ /* 0x000fe40000004100 */
[--C-:B------:R-:W-:Y:S02]  /*0e80*/  HADD2.F32 R7, -RZ, R14.reuse.H0_H0 ;  /* 0x2000000eff077230 */ /* 0x100fe40000004100 */
[----:B------:R-:W-:Y:S01]  /*0e90*/  HADD2.F32 R6, -RZ, R14.H1_H1 ;  /* 0x3000000eff067230 */ /* 0x000fe20000004100 */
[----:B------:R-:W-:Y:S02]  /*0ea0*/  FFMA R4, R19, R5, R4 ;  /* 0x0000000513047223 */ /* 0x000fe40000000004 */
[----:B------:R-:W-:-:S02]  /*0eb0*/  FFMA R7, R16, R12, R7 ;  /* 0x0000000c10077223 */ /* 0x000fc40000000007 */
[----:B------:R-:W-:Y:S01]  /*0ec0*/  FFMA R6, R23, R13, R6 ;  /* 0x0000000d17067223 */ /* 0x000fe20000000006 */
[----:B------:R0:W-:Y:S01]  /*0ed0*/  @P1 STG.E.64 [R2.64], R8 ;  /* 0x0000000802001986 */ /* 0x0001e2000c101b04 */
[----:B------:R-:W-:Y:S01]  /*0ee0*/  F2FP.F16.F32.PACK_AB R10, R4, R17 ;  /* 0x00000011040a723e */ /* 0x000fe200000000ff */
[----:B------:R-:W-:Y:S02]  /*0ef0*/  IMAD.WIDE R4, R21, R0, c[0x0][0x1a0] ;  /* 0x0000680015047625 */ /* 0x000fe400078e0200 */
[----:B------:R-:W-:Y:S01]  /*0f00*/  F2FP.F16.F32.PACK_AB R11, R6, R7 ;  /* 0x00000007060b723e */ /* 0x000fe200000000ff */
[----:B------:R-:W-:Y:S06]  /*0f10*/  @!P1 EXIT ;  /* 0x000000000000994d */ /* 0x000fec0003800000 */
[----:B------:R-:W-:Y:S01]  /*0f20*/  STG.E.64 [R4.64], R10 ;  /* 0x0000000a04007986 */ /* 0x000fe2000c101b04 */
[----:B------:R-:W-:Y:S05]  /*0f30*/  EXIT ;  /* 0x000000000000794d */ /* 0x000fea0003800000 */
.L_x_0:
[----:B------:R-:W-:-:S00]  /*0f40*/  BRA `(.L_x_0) ;  /* 0xfffffff000007947 */ /* 0x000fc0000383ffff */
[----:B------:R-:W-:-:S00]  /*0f50*/  NOP ;  /* 0x0000000000007918 */ /* 0x000fc00000000000 */
        /* <DEDUP_REMOVED lines=10> */
.L_x_1:


//--------------------- .nv.global.init           --------------------------
	.section	.nv.global.init,"aw",@progbits
.nv.global.init:
	.type		_$_str,@object
	.size		_$_str,(.L_0 - _$_str)
_$_str:
        /*0000*/ 	.byte	0x5f, 0x5f, 0x43, 0x55, 0x44, 0x41, 0x5f, 0x46, 0x54, 0x5a, 0x00
.L_0:


//--------------------- .nv.shared.triton__0d1d2d3d4d5d6d7d8d910111213de --------------------------
	.section	.nv.shared.triton__0d1d2d3d4d5d6d7d8d910111213de,"aw",@nobits
	.align	16
